//
// Generated by NVIDIA NVVM Compiler
//
// Compiler Build ID: CL-36424714
// Cuda compilation tools, release 13.0, V13.0.88
// Based on NVVM 20.0.0
//

.version 9.0
.target sm_100
.address_size 64

	// .globl	_Z5printv
.extern .func  (.param .b32 func_retval0) vprintf
(
	.param .b64 vprintf_param_0,
	.param .b64 vprintf_param_1
)
;
.global .align 1 .b8 $str[26] = {91, 68, 69, 86, 73, 67, 69, 93, 32, 84, 104, 114, 101, 97, 100, 73, 100, 120, 46, 120, 58, 32, 37, 100, 10};

.visible .entry _Z5printv()
{
	.local .align 8 .b8 	__local_depot0[8];
	.reg .b64 	%SP;
	.reg .b64 	%SPL;
	.reg .b32 	%r<4>;
	.reg .b64 	%rd<5>;

	mov.u64 	%SPL, __local_depot0;
	cvta.local.u64 	%SP, %SPL;
	add.u64 	%rd1, %SP, 0;
	add.u64 	%rd2, %SPL, 0;
	mov.u32 	%r1, %tid.x;
	st.local.u32 	[%rd2], %r1;
	mov.u64 	%rd3, $str;
	cvta.global.u64 	%rd4, %rd3;
	{ // callseq 0, 0
	.param .b64 param0;
	st.param.b64 	[param0], %rd4;
	.param .b64 param1;
	st.param.b64 	[param1], %rd1;
	.param .b32 retval0;
	call.uni (retval0), 
	vprintf, 
	(
	param0, 
	param1
	);
	ld.param.b32 	%r2, [retval0];
	} // callseq 0
	ret;

}


// ===== COMPILED SASS (sm_100) =====

	.target	sm_100

	.elftype	@"ET_EXEC"


//--------------------- .note.nv.tkinfo           --------------------------
	.section	.note.nv.tkinfo,"",@"SHT_NOTE"
	.sectionflags	@"SHF_NOTE_NV_TKINFO"
	.tkinfo
        /*0018*/ 	.word	0x00000002
        /*0030*/ 	.string	""
        /*0030*/ 	.string	"ptxas"
        /*0030*/ 	.string	"Cuda compilation tools, release 13.0, V13.0.88"
        /*0030*/ 	.string	"Build cuda_13.0.r13.0/compiler.36424714_0"
        /*0030*/ 	.string	"-arch sm_100 -m 64 "



//--------------------- .note.nv.cuinfo           --------------------------
	.section	.note.nv.cuinfo,"",@"SHT_NOTE"
	.sectionflags	@"SHF_NOTE_NV_CUINFO"
        /*0018*/ 	.short	0x0002
        /*001a*/ 	.short	0x0064
        /*001c*/ 	.short	0x0082
	.zero		2


//--------------------- .nv.info                  --------------------------
	.section	.nv.info,"",@"SHT_CUDA_INFO"
	.align	4


	//----- nvinfo : EIATTR_REGCOUNT
	.align		4
        /*0000*/ 	.byte	0x04, 0x2f
        /*0002*/ 	.short	(.L_2 - .L_1)
	.align		4
.L_1:
        /*0004*/ 	.word	index@(_Z5printv)
        /*0008*/ 	.word	0x00000018


	//----- nvinfo : EIATTR_FRAME_SIZE
	.align		4
.L_2:
        /*000c*/ 	.byte	0x04, 0x11
        /*000e*/ 	.short	(.L_4 - .L_3)
	.align		4
.L_3:
        /*0010*/ 	.word	index@(_Z5printv)
        /*0014*/ 	.word	0x00000008


	//----- nvinfo : EIATTR_MIN_STACK_SIZE
	.align		4
.L_4:
        /*0018*/ 	.byte	0x04, 0x12
        /*001a*/ 	.short	(.L_6 - .L_5)
	.align		4
.L_5:
        /*001c*/ 	.word	index@(_Z5printv)
        /*0020*/ 	.word	0x00000008
.L_6:


//--------------------- .nv.compat                --------------------------
	.section	.nv.compat,"",@"SHT_CUDA_COMPAT_INFO"
	.align	4
        /*0000*/ 	.byte	0x02, 0x09, 0x00, 0x00, 0x02, 0x02, 0x01, 0x00, 0x02, 0x05, 0x05, 0x00, 0x03, 0x07, 0x01, 0x01
        /*0010*/ 	.byte	0x02, 0x03, 0x00, 0x00, 0x02, 0x06, 0x01, 0x00, 0x04, 0x0b, 0x08, 0x00, 0x09, 0x00, 0x00, 0x00
        /*0020*/ 	.byte	0x00, 0x00, 0x00, 0x00


//--------------------- .nv.info._Z5printv        --------------------------
	.section	.nv.info._Z5printv,"",@"SHT_CUDA_INFO"
	.sectionflags	@""
	.align	4


	//----- nvinfo : EIATTR_CUDA_API_VERSION
	.align		4
        /*0000*/ 	.byte	0x04, 0x37
        /*0002*/ 	.short	(.L_8 - .L_7)
.L_7:
        /*0004*/ 	.word	0x00000082


	//----- nvinfo : EIATTR_SPARSE_MMA_MASK
	.align		4
.L_8:
        /*0008*/ 	.byte	0x03, 0x50
        /*000a*/ 	.short	0x0000


	//----- nvinfo : EIATTR_MAXREG_COUNT
	.align		4
        /*000c*/ 	.byte	0x03, 0x1b
        /*000e*/ 	.short	0x00ff


	//----- nvinfo : EIATTR_EXTERNS
	.align		4
        /*0010*/ 	.byte	0x04, 0x0f
        /*0012*/ 	.short	(.L_10 - .L_9)


	//   ....[0]....
	.align		4
.L_9:
        /*0014*/ 	.word	index@(vprintf)


	//----- nvinfo : EIATTR_MERCURY_ISA_VERSION
	.align		4
.L_10:
        /*0018*/ 	.byte	0x03, 0x5f
        /*001a*/ 	.short	0x0101


	//----- nvinfo : EIATTR_VRC_CTA_INIT_COUNT
	.align		4
        /*001c*/ 	.byte	0x02, 0x4a
	.zero		1
	.zero		1


	//----- nvinfo : EIATTR_SYSCALL_OFFSETS
	.align		4
        /*0020*/ 	.byte	0x04, 0x46
        /*0022*/ 	.short	(.L_12 - .L_11)


	//   ....[0]....
.L_11:
        /*0024*/ 	.word	0x000000e0


	//----- nvinfo : EIATTR_EXIT_INSTR_OFFSETS
	.align		4
.L_12:
        /*0028*/ 	.byte	0x04, 0x1c
        /*002a*/ 	.short	(.L_14 - .L_13)


	//   ....[0]....
.L_13:
        /*002c*/ 	.word	0x000000f0


	//----- nvinfo : EIATTR_SW_WAR
	.align		4
.L_14:
        /*0030*/ 	.byte	0x04, 0x36
        /*0032*/ 	.short	(.L_16 - .L_15)
.L_15:
        /*0034*/ 	.word	0x00000008
.L_16:


//--------------------- .nv.callgraph             --------------------------
	.section	.nv.callgraph,"",@"SHT_CUDA_CALLGRAPH"
	.align	4
	.sectionentsize	8
	.align		4
        /*0000*/ 	.word	0x00000000
	.align		4
        /*0004*/ 	.word	0xffffffff
	.align		4
        /*0008*/ 	.word	index@(_Z5printv)
	.align		4
        /*000c*/ 	.word	index@(vprintf)
	.align		4
        /*0010*/ 	.word	0x00000000
	.align		4
        /*0014*/ 	.word	0xfffffffe
	.align		4
        /*0018*/ 	.word	0x00000000
	.align		4
        /*001c*/ 	.word	0xfffffffd
	.align		4
        /*0020*/ 	.word	0x00000000
	.align		4
        /*0024*/ 	.word	0xfffffffc


//--------------------- .nv.constant4             --------------------------
	.section	.nv.constant4,"a",@progbits
	.align	8
	.align		8
.nv.constant4:
        /*0000*/ 	.dword	vprintf
	.align		8
        /*0008*/ 	.dword	$str


//--------------------- .text._Z5printv           --------------------------
	.section	.text._Z5printv,"ax",@progbits
	.align	128
        .global         _Z5printv
        .type           _Z5printv,@function
        .size           _Z5printv,(.L_x_2 - _Z5printv)
        .other          _Z5printv,@"STO_CUDA_ENTRY STV_DEFAULT"
_Z5printv:
.text._Z5printv:
[----:B------:R-:W0:Y:S01]  /*0000*/  LDC R1, c[0x0][0x37c] ;  /* 0x0000df00ff017b82 */ /* 0x000e220000000800 */
[----:B------:R-:W1:Y:S01]  /*0010*/  S2R R8, SR_TID.X ;  /* 0x0000000000087919 */ /* 0x000e620000002100 */
[----:B0-----:R-:W-:Y:S01]  /*0020*/  VIADD R1, R1, 0xfffffff8 ;  /* 0xfffffff801017836 */ /* 0x001fe20000000000 */
[----:B------:R-:W-:Y:S01]  /*0030*/  MOV R0, 0x0 ;  /* 0x0000000000007802 */ /* 0x000fe20000000f00 */
[----:B------:R-:W0:Y:S04]  /*0040*/  LDCU UR4, c[0x0][0x2f8] ;  /* 0x00005f00ff0477ac */ /* 0x000e280008000800 */
[----:B------:R2:W3:Y:S01]  /*0050*/  LDC.64 R2, c[0x4][R0] ;  /* 0x0100000000027b82 */ /* 0x0004e20000000a00 */
[----:B------:R-:W4:Y:S01]  /*0060*/  LDCU.64 UR6, c[0x4][0x8] ;  /* 0x01000100ff0677ac */ /* 0x000f220008000a00 */
[----:B------:R-:W5:Y:S01]  /*0070*/  LDCU UR5, c[0x0][0x2fc] ;  /* 0x00005f80ff0577ac */ /* 0x000f620008000800 */
[----:B0-----:R-:W-:Y:S01]  /*0080*/  IADD3 R6, P0, PT, R1, UR4, RZ ;  /* 0x0000000401067c10 */ /* 0x001fe2000ff1e0ff */
[----:B----4-:R-:W-:Y:S01]  /*0090*/  IMAD.U32 R4, RZ, RZ, UR6 ;  /* 0x00000006ff047e24 */ /* 0x010fe2000f8e00ff */
[----:B------:R-:W-:-:S03]  /*00a0*/  MOV R5, UR7 ;  /* 0x0000000700057c02 */ /* 0x000fc60008000f00 */
[----:B-----5:R-:W-:Y:S01]  /*00b0*/  IMAD.X R7, RZ, RZ, UR5, P0 ;  /* 0x00000005ff077e24 */ /* 0x020fe200080e06ff */
[----:B-1----:R2:W-:Y:S07]  /*00c0*/  STL [R1], R8 ;  /* 0x0000000801007387 */ /* 0x0025ee0000100800 */
[----:B------:R-:W-:-:S07]  /*00d0*/  LEPC R20, `(.L_x_0) ;  /* 0x000000001014794e */ /* 0x000fce0000000000 */
[----:B--23--:R-:W-:Y:S05]  /*00e0*/  CALL.ABS.NOINC R2 ;  /* 0x0000000002007343 */ /* 0x00cfea0003c00000 */
.L_x_0:
[----:B------:R-:W-:Y:S05]  /*00f0*/  EXIT ;  /* 0x000000000000794d */ /* 0x000fea0003800000 */
.L_x_1:
[----:B------:R-:W-:-:S00]  /*0100*/  BRA `(.L_x_1) ;  /* 0xfffffffc00fc7947 */ /* 0x000fc0000383ffff */
[----:B------:R-:W-:-:S00]  /*0110*/  NOP ;  /* 0x0000000000007918 */ /* 0x000fc00000000000 */
        /* <DEDUP_REMOVED lines=14> */
.L_x_2:


//--------------------- .nv.global.init           --------------------------
	.section	.nv.global.init,"aw",@progbits
.nv.global.init:
	.type		$str,@object
	.size		$str,(.L_0 - $str)
$str:
        /*0000*/ 	.byte	0x5b, 0x44, 0x45, 0x56, 0x49, 0x43, 0x45, 0x5d, 0x20, 0x54, 0x68, 0x72, 0x65, 0x61, 0x64, 0x49
        /*0010*/ 	.byte	0x64, 0x78, 0x2e, 0x78, 0x3a, 0x20, 0x25, 0x64, 0x0a, 0x00
.L_0:


//--------------------- .nv.shared.reserved.0     --------------------------
	.section	.nv.shared.reserved.0,"aw",@nobits
	.weak		__nv_reservedSMEM_offset_0_alias
	.size		__nv_reservedSMEM_offset_0_alias, 0, 64
	.other		__nv_reservedSMEM_offset_0_alias,@"STO_CUDA_RESERVED_SHARED STV_DEFAULT"
__nv_reservedSMEM_offset_0_alias:
	.zero		0
	.zero		64


//--------------------- .nv.constant0._Z5printv   --------------------------
	.section	.nv.constant0._Z5printv,"a",@progbits
	.sectionflags	@""
	.align	4
.nv.constant0._Z5printv:
	.zero		896


//--------------------- SYMBOLS --------------------------

	.type		.nv.reservedSmem.offset0,@object
	.size		.nv.reservedSmem.offset0,0x4
	.type		vprintf,@function
